//
// Generated by NVIDIA NVVM Compiler
//
// Compiler Build ID: CL-36424714
// Cuda compilation tools, release 13.0, V13.0.88
// Based on NVVM 20.0.0
//

.version 9.0
.target sm_100
.address_size 64

	// .globl	_Z22histogram_range_kernelPKcjiiPj
.extern .shared .align 16 .b8 shist[];

.visible .entry _Z22histogram_range_kernelPKcjiiPj(
	.param .u64 .ptr .align 1 _Z22histogram_range_kernelPKcjiiPj_param_0,
	.param .u32 _Z22histogram_range_kernelPKcjiiPj_param_1,
	.param .u32 _Z22histogram_range_kernelPKcjiiPj_param_2,
	.param .u32 _Z22histogram_range_kernelPKcjiiPj_param_3,
	.param .u64 .ptr .align 1 _Z22histogram_range_kernelPKcjiiPj_param_4
)
{
	.reg .pred 	%p<39>;
	.reg .b16 	%rs<17>;
	.reg .b32 	%r<238>;
	.reg .b64 	%rd<39>;

	ld.param.u64 	%rd4, [_Z22histogram_range_kernelPKcjiiPj_param_0];
	ld.param.u32 	%r46, [_Z22histogram_range_kernelPKcjiiPj_param_1];
	ld.param.u32 	%r47, [_Z22histogram_range_kernelPKcjiiPj_param_2];
	ld.param.u32 	%r48, [_Z22histogram_range_kernelPKcjiiPj_param_3];
	ld.param.u64 	%rd3, [_Z22histogram_range_kernelPKcjiiPj_param_4];
	cvta.to.global.u64 	%rd1, %rd4;
	mov.u32 	%r237, %tid.x;
	and.b32  	%r2, %r237, 31;
	sub.s32 	%r3, %r48, %r47;
	mov.u32 	%r49, %ctaid.x;
	mov.u32 	%r4, %ntid.x;
	mad.lo.s32 	%r236, %r49, %r4, %r237;
	mov.u32 	%r50, %nctaid.x;
	mul.lo.s32 	%r6, %r4, %r50;
	shl.b32 	%r51, %r3, 5;
	add.s32 	%r7, %r51, 32;
	setp.ge.s32 	%p1, %r237, %r7;
	@%p1 bra 	$L__BB0_3;
	mov.u32 	%r235, %r237;
$L__BB0_2:
	shl.b32 	%r52, %r235, 2;
	mov.u32 	%r53, shist;
	add.s32 	%r54, %r53, %r52;
	mov.b32 	%r55, 0;
	st.shared.u32 	[%r54], %r55;
	add.s32 	%r235, %r235, %r4;
	setp.lt.s32 	%p2, %r235, %r7;
	@%p2 bra 	$L__BB0_2;
$L__BB0_3:
	bar.sync 	0;
	setp.ge.u32 	%p3, %r236, %r46;
	@%p3 bra 	$L__BB0_54;
	shl.b32 	%r10, %r6, 4;
$L__BB0_5:
	setp.ge.u32 	%p4, %r236, %r46;
	@%p4 bra 	$L__BB0_53;
	cvt.u64.u32 	%rd5, %r236;
	add.s64 	%rd6, %rd1, %rd5;
	ld.global.nc.u8 	%rs1, [%rd6];
	cvt.u32.u8 	%r56, %rs1;
	sub.s32 	%r12, %r56, %r47;
	setp.gt.u32 	%p5, %r12, %r3;
	@%p5 bra 	$L__BB0_8;
	shl.b32 	%r57, %r2, 2;
	shl.b32 	%r58, %r12, 7;
	or.b32  	%r59, %r58, %r57;
	mov.u32 	%r60, shist;
	add.s32 	%r61, %r60, %r59;
	atom.shared.add.u32 	%r62, [%r61], 1;
$L__BB0_8:
	add.s32 	%r13, %r6, %r236;
	setp.ge.u32 	%p6, %r13, %r46;
	@%p6 bra 	$L__BB0_53;
	cvt.u64.u32 	%rd7, %r13;
	add.s64 	%rd8, %rd1, %rd7;
	ld.global.nc.u8 	%rs2, [%rd8];
	cvt.u32.u8 	%r63, %rs2;
	sub.s32 	%r14, %r63, %r47;
	setp.gt.u32 	%p7, %r14, %r3;
	@%p7 bra 	$L__BB0_11;
	shl.b32 	%r64, %r2, 2;
	shl.b32 	%r65, %r14, 7;
	or.b32  	%r66, %r65, %r64;
	mov.u32 	%r67, shist;
	add.s32 	%r68, %r67, %r66;
	atom.shared.add.u32 	%r69, [%r68], 1;
$L__BB0_11:
	add.s32 	%r15, %r13, %r6;
	setp.ge.u32 	%p8, %r15, %r46;
	@%p8 bra 	$L__BB0_53;
	cvt.u64.u32 	%rd9, %r15;
	add.s64 	%rd10, %rd1, %rd9;
	ld.global.nc.u8 	%rs3, [%rd10];
	cvt.u32.u8 	%r70, %rs3;
	sub.s32 	%r16, %r70, %r47;
	setp.gt.u32 	%p9, %r16, %r3;
	@%p9 bra 	$L__BB0_14;
	shl.b32 	%r71, %r2, 2;
	shl.b32 	%r72, %r16, 7;
	or.b32  	%r73, %r72, %r71;
	mov.u32 	%r74, shist;
	add.s32 	%r75, %r74, %r73;
	atom.shared.add.u32 	%r76, [%r75], 1;
$L__BB0_14:
	add.s32 	%r17, %r15, %r6;
	setp.ge.u32 	%p10, %r17, %r46;
	@%p10 bra 	$L__BB0_53;
	cvt.u64.u32 	%rd11, %r17;
	add.s64 	%rd12, %rd1, %rd11;
	ld.global.nc.u8 	%rs4, [%rd12];
	cvt.u32.u8 	%r77, %rs4;
	sub.s32 	%r18, %r77, %r47;
	setp.gt.u32 	%p11, %r18, %r3;
	@%p11 bra 	$L__BB0_17;
	shl.b32 	%r78, %r2, 2;
	shl.b32 	%r79, %r18, 7;
	or.b32  	%r80, %r79, %r78;
	mov.u32 	%r81, shist;
	add.s32 	%r82, %r81, %r80;
	atom.shared.add.u32 	%r83, [%r82], 1;
$L__BB0_17:
	add.s32 	%r19, %r17, %r6;
	setp.ge.u32 	%p12, %r19, %r46;
	@%p12 bra 	$L__BB0_53;
	cvt.u64.u32 	%rd13, %r19;
	add.s64 	%rd14, %rd1, %rd13;
	ld.global.nc.u8 	%rs5, [%rd14];
	cvt.u32.u8 	%r84, %rs5;
	sub.s32 	%r20, %r84, %r47;
	setp.gt.u32 	%p13, %r20, %r3;
	@%p13 bra 	$L__BB0_20;
	shl.b32 	%r85, %r2, 2;
	shl.b32 	%r86, %r20, 7;
	or.b32  	%r87, %r86, %r85;
	mov.u32 	%r88, shist;
	add.s32 	%r89, %r88, %r87;
	atom.shared.add.u32 	%r90, [%r89], 1;
$L__BB0_20:
	add.s32 	%r21, %r19, %r6;
	setp.ge.u32 	%p14, %r21, %r46;
	@%p14 bra 	$L__BB0_53;
	cvt.u64.u32 	%rd15, %r21;
	add.s64 	%rd16, %rd1, %rd15;
	ld.global.nc.u8 	%rs6, [%rd16];
	cvt.u32.u8 	%r91, %rs6;
	sub.s32 	%r22, %r91, %r47;
	setp.gt.u32 	%p15, %r22, %r3;
	@%p15 bra 	$L__BB0_23;
	shl.b32 	%r92, %r2, 2;
	shl.b32 	%r93, %r22, 7;
	or.b32  	%r94, %r93, %r92;
	mov.u32 	%r95, shist;
	add.s32 	%r96, %r95, %r94;
	atom.shared.add.u32 	%r97, [%r96], 1;
$L__BB0_23:
	add.s32 	%r23, %r21, %r6;
	setp.ge.u32 	%p16, %r23, %r46;
	@%p16 bra 	$L__BB0_53;
	cvt.u64.u32 	%rd17, %r23;
	add.s64 	%rd18, %rd1, %rd17;
	ld.global.nc.u8 	%rs7, [%rd18];
	cvt.u32.u8 	%r98, %rs7;
	sub.s32 	%r24, %r98, %r47;
	setp.gt.u32 	%p17, %r24, %r3;
	@%p17 bra 	$L__BB0_26;
	shl.b32 	%r99, %r2, 2;
	shl.b32 	%r100, %r24, 7;
	or.b32  	%r101, %r100, %r99;
	mov.u32 	%r102, shist;
	add.s32 	%r103, %r102, %r101;
	atom.shared.add.u32 	%r104, [%r103], 1;
$L__BB0_26:
	add.s32 	%r25, %r23, %r6;
	setp.ge.u32 	%p18, %r25, %r46;
	@%p18 bra 	$L__BB0_53;
	cvt.u64.u32 	%rd19, %r25;
	add.s64 	%rd20, %rd1, %rd19;
	ld.global.nc.u8 	%rs8, [%rd20];
	cvt.u32.u8 	%r105, %rs8;
	sub.s32 	%r26, %r105, %r47;
	setp.gt.u32 	%p19, %r26, %r3;
	@%p19 bra 	$L__BB0_29;
	shl.b32 	%r106, %r2, 2;
	shl.b32 	%r107, %r26, 7;
	or.b32  	%r108, %r107, %r106;
	mov.u32 	%r109, shist;
	add.s32 	%r110, %r109, %r108;
	atom.shared.add.u32 	%r111, [%r110], 1;
$L__BB0_29:
	add.s32 	%r27, %r25, %r6;
	setp.ge.u32 	%p20, %r27, %r46;
	@%p20 bra 	$L__BB0_53;
	cvt.u64.u32 	%rd21, %r27;
	add.s64 	%rd22, %rd1, %rd21;
	ld.global.nc.u8 	%rs9, [%rd22];
	cvt.u32.u8 	%r112, %rs9;
	sub.s32 	%r28, %r112, %r47;
	setp.gt.u32 	%p21, %r28, %r3;
	@%p21 bra 	$L__BB0_32;
	shl.b32 	%r113, %r2, 2;
	shl.b32 	%r114, %r28, 7;
	or.b32  	%r115, %r114, %r113;
	mov.u32 	%r116, shist;
	add.s32 	%r117, %r116, %r115;
	atom.shared.add.u32 	%r118, [%r117], 1;
$L__BB0_32:
	add.s32 	%r29, %r27, %r6;
	setp.ge.u32 	%p22, %r29, %r46;
	@%p22 bra 	$L__BB0_53;
	cvt.u64.u32 	%rd23, %r29;
	add.s64 	%rd24, %rd1, %rd23;
	ld.global.nc.u8 	%rs10, [%rd24];
	cvt.u32.u8 	%r119, %rs10;
	sub.s32 	%r30, %r119, %r47;
	setp.gt.u32 	%p23, %r30, %r3;
	@%p23 bra 	$L__BB0_35;
	shl.b32 	%r120, %r2, 2;
	shl.b32 	%r121, %r30, 7;
	or.b32  	%r122, %r121, %r120;
	mov.u32 	%r123, shist;
	add.s32 	%r124, %r123, %r122;
	atom.shared.add.u32 	%r125, [%r124], 1;
$L__BB0_35:
	add.s32 	%r31, %r29, %r6;
	setp.ge.u32 	%p24, %r31, %r46;
	@%p24 bra 	$L__BB0_53;
	cvt.u64.u32 	%rd25, %r31;
	add.s64 	%rd26, %rd1, %rd25;
	ld.global.nc.u8 	%rs11, [%rd26];
	cvt.u32.u8 	%r126, %rs11;
	sub.s32 	%r32, %r126, %r47;
	setp.gt.u32 	%p25, %r32, %r3;
	@%p25 bra 	$L__BB0_38;
	shl.b32 	%r127, %r2, 2;
	shl.b32 	%r128, %r32, 7;
	or.b32  	%r129, %r128, %r127;
	mov.u32 	%r130, shist;
	add.s32 	%r131, %r130, %r129;
	atom.shared.add.u32 	%r132, [%r131], 1;
$L__BB0_38:
	add.s32 	%r33, %r31, %r6;
	setp.ge.u32 	%p26, %r33, %r46;
	@%p26 bra 	$L__BB0_53;
	cvt.u64.u32 	%rd27, %r33;
	add.s64 	%rd28, %rd1, %rd27;
	ld.global.nc.u8 	%rs12, [%rd28];
	cvt.u32.u8 	%r133, %rs12;
	sub.s32 	%r34, %r133, %r47;
	setp.gt.u32 	%p27, %r34, %r3;
	@%p27 bra 	$L__BB0_41;
	shl.b32 	%r134, %r2, 2;
	shl.b32 	%r135, %r34, 7;
	or.b32  	%r136, %r135, %r134;
	mov.u32 	%r137, shist;
	add.s32 	%r138, %r137, %r136;
	atom.shared.add.u32 	%r139, [%r138], 1;
$L__BB0_41:
	add.s32 	%r35, %r33, %r6;
	setp.ge.u32 	%p28, %r35, %r46;
	@%p28 bra 	$L__BB0_53;
	cvt.u64.u32 	%rd29, %r35;
	add.s64 	%rd30, %rd1, %rd29;
	ld.global.nc.u8 	%rs13, [%rd30];
	cvt.u32.u8 	%r140, %rs13;
	sub.s32 	%r36, %r140, %r47;
	setp.gt.u32 	%p29, %r36, %r3;
	@%p29 bra 	$L__BB0_44;
	shl.b32 	%r141, %r2, 2;
	shl.b32 	%r142, %r36, 7;
	or.b32  	%r143, %r142, %r141;
	mov.u32 	%r144, shist;
	add.s32 	%r145, %r144, %r143;
	atom.shared.add.u32 	%r146, [%r145], 1;
$L__BB0_44:
	add.s32 	%r37, %r35, %r6;
	setp.ge.u32 	%p30, %r37, %r46;
	@%p30 bra 	$L__BB0_53;
	cvt.u64.u32 	%rd31, %r37;
	add.s64 	%rd32, %rd1, %rd31;
	ld.global.nc.u8 	%rs14, [%rd32];
	cvt.u32.u8 	%r147, %rs14;
	sub.s32 	%r38, %r147, %r47;
	setp.gt.u32 	%p31, %r38, %r3;
	@%p31 bra 	$L__BB0_47;
	shl.b32 	%r148, %r2, 2;
	shl.b32 	%r149, %r38, 7;
	or.b32  	%r150, %r149, %r148;
	mov.u32 	%r151, shist;
	add.s32 	%r152, %r151, %r150;
	atom.shared.add.u32 	%r153, [%r152], 1;
$L__BB0_47:
	add.s32 	%r39, %r37, %r6;
	setp.ge.u32 	%p32, %r39, %r46;
	@%p32 bra 	$L__BB0_53;
	cvt.u64.u32 	%rd33, %r39;
	add.s64 	%rd34, %rd1, %rd33;
	ld.global.nc.u8 	%rs15, [%rd34];
	cvt.u32.u8 	%r154, %rs15;
	sub.s32 	%r40, %r154, %r47;
	setp.gt.u32 	%p33, %r40, %r3;
	@%p33 bra 	$L__BB0_50;
	shl.b32 	%r155, %r2, 2;
	shl.b32 	%r156, %r40, 7;
	or.b32  	%r157, %r156, %r155;
	mov.u32 	%r158, shist;
	add.s32 	%r159, %r158, %r157;
	atom.shared.add.u32 	%r160, [%r159], 1;
$L__BB0_50:
	add.s32 	%r41, %r39, %r6;
	setp.ge.u32 	%p34, %r41, %r46;
	@%p34 bra 	$L__BB0_53;
	cvt.u64.u32 	%rd35, %r41;
	add.s64 	%rd36, %rd1, %rd35;
	ld.global.nc.u8 	%rs16, [%rd36];
	cvt.u32.u8 	%r161, %rs16;
	sub.s32 	%r42, %r161, %r47;
	setp.gt.u32 	%p35, %r42, %r3;
	@%p35 bra 	$L__BB0_53;
	shl.b32 	%r162, %r2, 2;
	shl.b32 	%r163, %r42, 7;
	or.b32  	%r164, %r163, %r162;
	mov.u32 	%r165, shist;
	add.s32 	%r166, %r165, %r164;
	atom.shared.add.u32 	%r167, [%r166], 1;
$L__BB0_53:
	add.s32 	%r236, %r236, %r10;
	setp.lt.u32 	%p36, %r236, %r46;
	@%p36 bra 	$L__BB0_5;
$L__BB0_54:
	bar.sync 	0;
	setp.gt.s32 	%p37, %r237, %r3;
	@%p37 bra 	$L__BB0_57;
	cvta.to.global.u64 	%rd2, %rd3;
	mov.u32 	%r169, shist;
$L__BB0_56:
	shl.b32 	%r168, %r237, 7;
	add.s32 	%r170, %r169, %r168;
	ld.shared.v4.u32 	{%r171, %r172, %r173, %r174}, [%r170];
	add.s32 	%r175, %r172, %r171;
	add.s32 	%r176, %r173, %r175;
	add.s32 	%r177, %r174, %r176;
	ld.shared.v4.u32 	{%r178, %r179, %r180, %r181}, [%r170+16];
	add.s32 	%r182, %r178, %r177;
	add.s32 	%r183, %r179, %r182;
	add.s32 	%r184, %r180, %r183;
	add.s32 	%r185, %r181, %r184;
	ld.shared.v4.u32 	{%r186, %r187, %r188, %r189}, [%r170+32];
	add.s32 	%r190, %r186, %r185;
	add.s32 	%r191, %r187, %r190;
	add.s32 	%r192, %r188, %r191;
	add.s32 	%r193, %r189, %r192;
	ld.shared.v4.u32 	{%r194, %r195, %r196, %r197}, [%r170+48];
	add.s32 	%r198, %r194, %r193;
	add.s32 	%r199, %r195, %r198;
	add.s32 	%r200, %r196, %r199;
	add.s32 	%r201, %r197, %r200;
	ld.shared.v4.u32 	{%r202, %r203, %r204, %r205}, [%r170+64];
	add.s32 	%r206, %r202, %r201;
	add.s32 	%r207, %r203, %r206;
	add.s32 	%r208, %r204, %r207;
	add.s32 	%r209, %r205, %r208;
	ld.shared.v4.u32 	{%r210, %r211, %r212, %r213}, [%r170+80];
	add.s32 	%r214, %r210, %r209;
	add.s32 	%r215, %r211, %r214;
	add.s32 	%r216, %r212, %r215;
	add.s32 	%r217, %r213, %r216;
	ld.shared.v4.u32 	{%r218, %r219, %r220, %r221}, [%r170+96];
	add.s32 	%r222, %r218, %r217;
	add.s32 	%r223, %r219, %r222;
	add.s32 	%r224, %r220, %r223;
	add.s32 	%r225, %r221, %r224;
	ld.shared.v4.u32 	{%r226, %r227, %r228, %r229}, [%r170+112];
	add.s32 	%r230, %r226, %r225;
	add.s32 	%r231, %r227, %r230;
	add.s32 	%r232, %r228, %r231;
	add.s32 	%r233, %r229, %r232;
	mul.wide.s32 	%rd37, %r237, 4;
	add.s64 	%rd38, %rd2, %rd37;
	atom.global.add.u32 	%r234, [%rd38], %r233;
	add.s32 	%r237, %r237, %r4;
	setp.le.s32 	%p38, %r237, %r3;
	@%p38 bra 	$L__BB0_56;
$L__BB0_57:
	ret;

}


// ===== COMPILED SASS (sm_100) =====

	.target	sm_100

	.elftype	@"ET_EXEC"


//--------------------- .note.nv.tkinfo           --------------------------
	.section	.note.nv.tkinfo,"",@"SHT_NOTE"
	.sectionflags	@"SHF_NOTE_NV_TKINFO"
	.tkinfo
        /*0018*/ 	.word	0x00000002
        /*0030*/ 	.string	""
        /*0030*/ 	.string	"ptxas"
        /*0030*/ 	.string	"Cuda compilation tools, release 13.0, V13.0.88"
        /*0030*/ 	.string	"Build cuda_13.0.r13.0/compiler.36424714_0"
        /*0030*/ 	.string	"-arch sm_100 -m 64 "



//--------------------- .note.nv.cuinfo           --------------------------
	.section	.note.nv.cuinfo,"",@"SHT_NOTE"
	.sectionflags	@"SHF_NOTE_NV_CUINFO"
        /*0018*/ 	.short	0x0002
        /*001a*/ 	.short	0x0064
        /*001c*/ 	.short	0x0082
	.zero		2


//--------------------- .nv.info                  --------------------------
	.section	.nv.info,"",@"SHT_CUDA_INFO"
	.align	4


	//----- nvinfo : EIATTR_REGCOUNT
	.align		4
        /*0000*/ 	.byte	0x04, 0x2f
        /*0002*/ 	.short	(.L_1 - .L_0)
	.align		4
.L_0:
        /*0004*/ 	.word	index@(_Z22histogram_range_kernelPKcjiiPj)
        /*0008*/ 	.word	0x00000020


	//----- nvinfo : EIATTR_FRAME_SIZE
	.align		4
.L_1:
        /*000c*/ 	.byte	0x04, 0x11
        /*000e*/ 	.short	(.L_3 - .L_2)
	.align		4
.L_2:
        /*0010*/ 	.word	index@(_Z22histogram_range_kernelPKcjiiPj)
        /*0014*/ 	.word	0x00000000


	//----- nvinfo : EIATTR_MIN_STACK_SIZE
	.align		4
.L_3:
        /*0018*/ 	.byte	0x04, 0x12
        /*001a*/ 	.short	(.L_5 - .L_4)
	.align		4
.L_4:
        /*001c*/ 	.word	index@(_Z22histogram_range_kernelPKcjiiPj)
        /*0020*/ 	.word	0x00000000
.L_5:


//--------------------- .nv.compat                --------------------------
	.section	.nv.compat,"",@"SHT_CUDA_COMPAT_INFO"
	.align	4
        /*0000*/ 	.byte	0x02, 0x09, 0x00, 0x00, 0x02, 0x02, 0x01, 0x00, 0x02, 0x05, 0x05, 0x00, 0x03, 0x07, 0x01, 0x01
        /*0010*/ 	.byte	0x02, 0x03, 0x00, 0x00, 0x02, 0x06, 0x01, 0x00, 0x04, 0x0b, 0x08, 0x00, 0x09, 0x00, 0x00, 0x00
        /*0020*/ 	.byte	0x00, 0x00, 0x00, 0x00


//--------------------- .nv.info._Z22histogram_range_kernelPKcjiiPj --------------------------
	.section	.nv.info._Z22histogram_range_kernelPKcjiiPj,"",@"SHT_CUDA_INFO"
	.sectionflags	@""
	.align	4


	//----- nvinfo : EIATTR_CUDA_API_VERSION
	.align		4
        /*0000*/ 	.byte	0x04, 0x37
        /*0002*/ 	.short	(.L_7 - .L_6)
.L_6:
        /*0004*/ 	.word	0x00000082


	//----- nvinfo : EIATTR_KPARAM_INFO
	.align		4
.L_7:
        /*0008*/ 	.byte	0x04, 0x17
        /*000a*/ 	.short	(.L_9 - .L_8)
.L_8:
        /*000c*/ 	.word	0x00000000
        /*0010*/ 	.short	0x0004
        /*0012*/ 	.short	0x0018
        /*0014*/ 	.byte	0x00, 0xf5, 0x21, 0x00


	//----- nvinfo : EIATTR_KPARAM_INFO
	.align		4
.L_9:
        /*0018*/ 	.byte	0x04, 0x17
        /*001a*/ 	.short	(.L_11 - .L_10)
.L_10:
        /*001c*/ 	.word	0x00000000
        /*0020*/ 	.short	0x0003
        /*0022*/ 	.short	0x0010
        /*0024*/ 	.byte	0x00, 0xf0, 0x11, 0x00


	//----- nvinfo : EIATTR_KPARAM_INFO
	.align		4
.L_11:
        /*0028*/ 	.byte	0x04, 0x17
        /*002a*/ 	.short	(.L_13 - .L_12)
.L_12:
        /*002c*/ 	.word	0x00000000
        /*0030*/ 	.short	0x0002
        /*0032*/ 	.short	0x000c
        /*0034*/ 	.byte	0x00, 0xf0, 0x11, 0x00


	//----- nvinfo : EIATTR_KPARAM_INFO
	.align		4
.L_13:
        /*0038*/ 	.byte	0x04, 0x17
        /*003a*/ 	.short	(.L_15 - .L_14)
.L_14:
        /*003c*/ 	.word	0x00000000
        /*0040*/ 	.short	0x0001
        /*0042*/ 	.short	0x0008
        /*0044*/ 	.byte	0x00, 0xf0, 0x11, 0x00


	//----- nvinfo : EIATTR_KPARAM_INFO
	.align		4
.L_15:
        /*0048*/ 	.byte	0x04, 0x17
        /*004a*/ 	.short	(.L_17 - .L_16)
.L_16:
        /*004c*/ 	.word	0x00000000
        /*0050*/ 	.short	0x0000
        /*0052*/ 	.short	0x0000
        /*0054*/ 	.byte	0x00, 0xf5, 0x21, 0x00


	//----- nvinfo : EIATTR_SPARSE_MMA_MASK
	.align		4
.L_17:
        /*0058*/ 	.byte	0x03, 0x50
        /*005a*/ 	.short	0x0000


	//----- nvinfo : EIATTR_MAXREG_COUNT
	.align		4
        /*005c*/ 	.byte	0x03, 0x1b
        /*005e*/ 	.short	0x00ff


	//----- nvinfo : EIATTR_NUM_BARRIERS
	.align		4
        /*0060*/ 	.byte	0x02, 0x4c
        /*0062*/ 	.byte	0x01
	.zero		1


	//----- nvinfo : EIATTR_MERCURY_ISA_VERSION
	.align		4
        /*0064*/ 	.byte	0x03, 0x5f
        /*0066*/ 	.short	0x0101


	//----- nvinfo : EIATTR_VRC_CTA_INIT_COUNT
	.align		4
        /*0068*/ 	.byte	0x02, 0x4a
	.zero		1
	.zero		1


	//----- nvinfo : EIATTR_EXIT_INSTR_OFFSETS
	.align		4
        /*006c*/ 	.byte	0x04, 0x1c
        /*006e*/ 	.short	(.L_19 - .L_18)


	//   ....[0]....
.L_18:
        /*0070*/ 	.word	0x00001370


	//   ....[1]....
        /*0074*/ 	.word	0x000015a0


	//----- nvinfo : EIATTR_CRS_STACK_SIZE
	.align		4
.L_19:
        /*0078*/ 	.byte	0x04, 0x1e
        /*007a*/ 	.short	(.L_21 - .L_20)
.L_20:
        /*007c*/ 	.word	0x00000000


	//----- nvinfo : EIATTR_CBANK_PARAM_SIZE
	.align		4
.L_21:
        /*0080*/ 	.byte	0x03, 0x19
        /*0082*/ 	.short	0x0020


	//----- nvinfo : EIATTR_PARAM_CBANK
	.align		4
        /*0084*/ 	.byte	0x04, 0x0a
        /*0086*/ 	.short	(.L_23 - .L_22)
	.align		4
.L_22:
        /*0088*/ 	.word	index@(.nv.constant0._Z22histogram_range_kernelPKcjiiPj)
        /*008c*/ 	.short	0x0380
        /*008e*/ 	.short	0x0020


	//----- nvinfo : EIATTR_SW_WAR
	.align		4
.L_23:
        /*0090*/ 	.byte	0x04, 0x36
        /*0092*/ 	.short	(.L_25 - .L_24)
.L_24:
        /*0094*/ 	.word	0x00000008
.L_25:


//--------------------- .nv.callgraph             --------------------------
	.section	.nv.callgraph,"",@"SHT_CUDA_CALLGRAPH"
	.align	4
	.sectionentsize	8
	.align		4
        /*0000*/ 	.word	0x00000000
	.align		4
        /*0004*/ 	.word	0xffffffff
	.align		4
        /*0008*/ 	.word	0x00000000
	.align		4
        /*000c*/ 	.word	0xfffffffe
	.align		4
        /*0010*/ 	.word	0x00000000
	.align		4
        /*0014*/ 	.word	0xfffffffd
	.align		4
        /*0018*/ 	.word	0x00000000
	.align		4
        /*001c*/ 	.word	0xfffffffc


//--------------------- .text._Z22histogram_range_kernelPKcjiiPj --------------------------
	.section	.text._Z22histogram_range_kernelPKcjiiPj,"ax",@progbits
	.align	128
        .global         _Z22histogram_range_kernelPKcjiiPj
        .type           _Z22histogram_range_kernelPKcjiiPj,@function
        .size           _Z22histogram_range_kernelPKcjiiPj,(.L_x_40 - _Z22histogram_range_kernelPKcjiiPj)
        .other          _Z22histogram_range_kernelPKcjiiPj,@"STO_CUDA_ENTRY STV_DEFAULT"
_Z22histogram_range_kernelPKcjiiPj:
.text._Z22histogram_range_kernelPKcjiiPj:
[----:B------:R-:W-:Y:S01]  /*0000*/  LDC R1, c[0x0][0x37c] ;  /* 0x0000df00ff017b82 */ /* 0x000fe20000000800 */
[----:B------:R-:W0:Y:S01]  /*0010*/  S2R R3, SR_TID.X ;  /* 0x0000000000037919 */ /* 0x000e220000002100 */
[----:B------:R-:W1:Y:S06]  /*0020*/  LDCU UR4, c[0x0][0x390] ;  /* 0x00007200ff0477ac */ /* 0x000e6c0008000800 */
[----:B------:R-:W2:Y:S01]  /*0030*/  S2UR UR6, SR_CTAID.X ;  /* 0x00000000000679c3 */ /* 0x000ea20000002500 */
[----:B------:R-:W-:Y:S01]  /*0040*/  BSSY.RECONVERGENT B0, `(.L_x_0) ;  /* 0x0000013000007945 */ /* 0x000fe20003800200 */
[----:B------:R-:W1:Y:S06]  /*0050*/  LDCU UR5, c[0x0][0x38c] ;  /* 0x00007180ff0577ac */ /* 0x000e6c0008000800 */
[----:B------:R-:W2:Y:S01]  /*0060*/  LDC R0, c[0x0][0x360] ;  /* 0x0000d800ff007b82 */ /* 0x000ea20000000800 */
[----:B------:R-:W3:Y:S01]  /*0070*/  LDCU UR7, c[0x0][0x370] ;  /* 0x00006e00ff0777ac */ /* 0x000ee20008000800 */
[----:B-1----:R-:W-:-:S04]  /*0080*/  UIADD3 UR4, UPT, UPT, UR4, -UR5, URZ ;  /* 0x8000000504047290 */ /* 0x002fc8000fffe0ff */
[----:B------:R-:W-:-:S06]  /*0090*/  ULEA UR5, UR4, 0x20, 0x5 ;  /* 0x0000002004057891 */ /* 0x000fcc000f8e28ff */
[----:B0-----:R-:W-:Y:S01]  /*00a0*/  ISETP.GE.AND P0, PT, R3, UR5, PT ;  /* 0x0000000503007c0c */ /* 0x001fe2000bf06270 */
[C---:B--2---:R-:W-:Y:S02]  /*00b0*/  IMAD R7, R0.reuse, UR6, R3 ;  /* 0x0000000600077c24 */ /* 0x044fe4000f8e0203 */
[----:B---3--:R-:W-:-:S10]  /*00c0*/  IMAD R2, R0, UR7, RZ ;  /* 0x0000000700027c24 */ /* 0x008fd4000f8e02ff */
[----:B------:R-:W-:Y:S05]  /*00d0*/  @P0 BRA `(.L_x_1) ;  /* 0x0000000000240947 */ /* 0x000fea0003800000 */
[----:B------:R-:W0:Y:S01]  /*00e0*/  S2R R9, SR_CgaCtaId ;  /* 0x0000000000097919 */ /* 0x000e220000008800 */
[----:B------:R-:W-:Y:S01]  /*00f0*/  MOV R4, 0x400 ;  /* 0x0000040000047802 */ /* 0x000fe20000000f00 */
[----:B------:R-:W-:-:S03]  /*0100*/  IMAD.MOV.U32 R5, RZ, RZ, R3 ;  /* 0x000000ffff057224 */ /* 0x000fc600078e0003 */
[----:B0-----:R-:W-:-:S07]  /*0110*/  LEA R4, R9, R4, 0x18 ;  /* 0x0000000409047211 */ /* 0x001fce00078ec0ff */
.L_x_2:
[----:B------:R-:W-:Y:S02]  /*0120*/  IMAD R6, R5, 0x4, R4 ;  /* 0x0000000405067824 */ /* 0x000fe400078e0204 */
[----:B------:R-:W-:-:S03]  /*0130*/  IMAD.IADD R5, R0, 0x1, R5 ;  /* 0x0000000100057824 */ /* 0x000fc600078e0205 */
[----:B------:R0:W-:Y:S02]  /*0140*/  STS [R6], RZ ;  /* 0x000000ff06007388 */ /* 0x0001e40000000800 */
[----:B------:R-:W-:-:S13]  /*0150*/  ISETP.GE.AND P0, PT, R5, UR5, PT ;  /* 0x0000000505007c0c */ /* 0x000fda000bf06270 */
[----:B0-----:R-:W-:Y:S05]  /*0160*/  @!P0 BRA `(.L_x_2) ;  /* 0xfffffffc00ec8947 */ /* 0x001fea000383ffff */
.L_x_1:
[----:B------:R-:W-:Y:S05]  /*0170*/  BSYNC.RECONVERGENT B0 ;  /* 0x0000000000007941 */ /* 0x000fea0003800200 */
.L_x_0:
[----:B------:R-:W0:Y:S01]  /*0180*/  LDCU UR5, c[0x0][0x388] ;  /* 0x00007100ff0577ac */ /* 0x000e220008000800 */
[----:B------:R-:W1:Y:S01]  /*0190*/  LDC R6, c[0x0][0x388] ;  /* 0x0000e200ff067b82 */ /* 0x000e620000000800 */
[----:B------:R-:W-:Y:S01]  /*01a0*/  BSSY.RECONVERGENT B1, `(.L_x_3) ;  /* 0x000011a000017945 */ /* 0x000fe20003800200 */
[----:B------:R-:W-:Y:S01]  /*01b0*/  LOP3.LUT R9, R3, 0x1f, RZ, 0xc0, !PT ;  /* 0x0000001f03097812 */ /* 0x000fe200078ec0ff */
[----:B------:R-:W2:Y:S05]  /*01c0*/  LDCU.64 UR8, c[0x0][0x358] ;  /* 0x00006b00ff0877ac */ /* 0x000eaa0008000a00 */
[----:B------:R-:W3:Y:S08]  /*01d0*/  LDC R8, c[0x0][0x38c] ;  /* 0x0000e300ff087b82 */ /* 0x000ef00000000800 */
[----:B------:R-:W4:Y:S08]  /*01e0*/  LDC.64 R4, c[0x0][0x380] ;  /* 0x0000e000ff047b82 */ /* 0x000f300000000a00 */
[----:B------:R-:W-:Y:S01]  /*01f0*/  BAR.SYNC.DEFER_BLOCKING 0x0 ;  /* 0x0000000000007b1d */ /* 0x000fe20000010000 */
[----:B0-----:R-:W-:-:S13]  /*0200*/  ISETP.GE.U32.AND P0, PT, R7, UR5, PT ;  /* 0x0000000507007c0c */ /* 0x001fda000bf06070 */
[----:B--2---:R-:W-:Y:S05]  /*0210*/  @P0 BRA `(.L_x_4) ;  /* 0x0000001000480947 */ /* 0x004fea0003800000 */
.L_x_37:
[----:B-1----:R-:W-:Y:S01]  /*0220*/  ISETP.GE.U32.AND P0, PT, R7, R6, PT ;  /* 0x000000060700720c */ /* 0x002fe20003f06070 */
[----:B------:R-:W-:-:S12]  /*0230*/  BSSY.RECONVERGENT B0, `(.L_x_5) ;  /* 0x000010d000007945 */ /* 0x000fd80003800200 */
[----:B0-----:R-:W-:Y:S05]  /*0240*/  @P0 BRA `(.L_x_6) ;  /* 0x00000010002c0947 */ /* 0x001fea0003800000 */
[----:B----4-:R-:W-:-:S05]  /*0250*/  IADD3 R10, P0, PT, R7, R4, RZ ;  /* 0x00000004070a7210 */ /* 0x010fca0007f1e0ff */
[----:B------:R-:W-:-:S06]  /*0260*/  IMAD.X R11, RZ, RZ, R5, P0 ;  /* 0x000000ffff0b7224 */ /* 0x000fcc00000e0605 */
[----:B------:R-:W3:Y:S01]  /*0270*/  LDG.E.U8.CONSTANT R11, desc[UR8][R10.64] ;  /* 0x000000080a0b7981 */ /* 0x000ee2000c1e9100 */
[----:B------:R-:W-:Y:S01]  /*0280*/  IMAD.IADD R13, R2, 0x1, R7 ;  /* 0x00000001020d7824 */ /* 0x000fe200078e0207 */
[----:B------:R-:W-:Y:S04]  /*0290*/  BSSY.RECONVERGENT B2, `(.L_x_7) ;  /* 0x000000b000027945 */ /* 0x000fe80003800200 */
[----:B------:R-:W-:Y:S01]  /*02a0*/  ISETP.GE.U32.AND P1, PT, R13, R6, PT ;  /* 0x000000060d00720c */ /* 0x000fe20003f26070 */
[----:B---3--:R-:W-:-:S05]  /*02b0*/  IMAD.IADD R12, R11, 0x1, -R8 ;  /* 0x000000010b0c7824 */ /* 0x008fca00078e0a08 */
[----:B------:R-:W-:-:S13]  /*02c0*/  ISETP.GT.U32.AND P0, PT, R12, UR4, PT ;  /* 0x000000040c007c0c */ /* 0x000fda000bf04070 */
[----:B------:R-:W-:Y:S05]  /*02d0*/  @P0 BRA `(.L_x_8) ;  /* 0x0000000000180947 */ /* 0x000fea0003800000 */
[----:B------:R-:W0:Y:S01]  /*02e0*/  S2UR UR6, SR_CgaCtaId ;  /* 0x00000000000679c3 */ /* 0x000e220000008800 */
[----:B------:R-:W-:Y:S01]  /*02f0*/  UMOV UR5, 0x400 ;  /* 0x0000040000057882 */ /* 0x000fe20000000000 */
[----:B------:R-:W-:Y:S01]  /*0300*/  IMAD R10, R12, 0x20, R9 ;  /* 0x000000200c0a7824 */ /* 0x000fe200078e0209 */
[----:B0-----:R-:W-:-:S06]  /*0310*/  ULEA UR5, UR6, UR5, 0x18 ;  /* 0x0000000506057291 */ /* 0x001fcc000f8ec0ff */
[----:B------:R-:W-:-:S05]  /*0320*/  LEA R10, R10, UR5, 0x2 ;  /* 0x000000050a0a7c11 */ /* 0x000fca000f8e10ff */
[----:B------:R0:W-:Y:S02]  /*0330*/  ATOMS.POPC.INC.32 RZ, [R10+URZ] ;  /* 0x000000000aff7f8c */ /* 0x0001e4000d8000ff */
.L_x_8:
[----:B------:R-:W-:Y:S05]  /*0340*/  BSYNC.RECONVERGENT B2 ;  /* 0x0000000000027941 */ /* 0x000fea0003800200 */
.L_x_7:
[----:B------:R-:W-:Y:S05]  /*0350*/  @P1 BRA `(.L_x_6) ;  /* 0x0000000c00e81947 */ /* 0x000fea0003800000 */
[----:B0-----:R-:W-:-:S05]  /*0360*/  IADD3 R10, P0, PT, R13, R4, RZ ;  /* 0x000000040d0a7210 */ /* 0x001fca0007f1e0ff */
[----:B------:R-:W-:-:S06]  /*0370*/  IMAD.X R11, RZ, RZ, R5, P0 ;  /* 0x000000ffff0b7224 */ /* 0x000fcc00000e0605 */
[----:B------:R-:W2:Y:S01]  /*0380*/  LDG.E.U8.CONSTANT R11, desc[UR8][R10.64] ;  /* 0x000000080a0b7981 */ /* 0x000ea2000c1e9100 */
[----:B------:R-:W-:Y:S01]  /*0390*/  IMAD.IADD R13, R2, 0x1, R13 ;  /* 0x00000001020d7824 */ /* 0x000fe200078e020d */
[----:B------:R-:W-:Y:S04]  /*03a0*/  BSSY.RECONVERGENT B2, `(.L_x_9) ;  /* 0x000000b000027945 */ /* 0x000fe80003800200 */
[----:B------:R-:W-:Y:S01]  /*03b0*/  ISETP.GE.U32.AND P1, PT, R13, R6, PT ;  /* 0x000000060d00720c */ /* 0x000fe20003f26070 */
[----:B--2---:R-:W-:-:S05]  /*03c0*/  IMAD.IADD R12, R11, 0x1, -R8 ;  /* 0x000000010b0c7824 */ /* 0x004fca00078e0a08 */
        /* <DEDUP_REMOVED lines=8> */
.L_x_10:
[----:B------:R-:W-:Y:S05]  /*0450*/  BSYNC.RECONVERGENT B2 ;  /* 0x0000000000027941 */ /* 0x000fea0003800200 */
.L_x_9:
        /* <DEDUP_REMOVED lines=16> */
.L_x_12:
[----:B------:R-:W-:Y:S05]  /*0560*/  BSYNC.RECONVERGENT B2 ;  /* 0x0000000000027941 */ /* 0x000fea0003800200 */
.L_x_11:
        /* <DEDUP_REMOVED lines=16> */
.L_x_14:
[----:B------:R-:W-:Y:S05]  /*0670*/  BSYNC.RECONVERGENT B2 ;  /* 0x0000000000027941 */ /* 0x000fea0003800200 */
.L_x_13:
        /* <DEDUP_REMOVED lines=16> */
.L_x_16:
[----:B------:R-:W-:Y:S05]  /*0780*/  BSYNC.RECONVERGENT B2 ;  /* 0x0000000000027941 */ /* 0x000fea0003800200 */
.L_x_15:
        /* <DEDUP_REMOVED lines=16> */
.L_x_18:
[----:B------:R-:W-:Y:S05]  /*0890*/  BSYNC.RECONVERGENT B2 ;  /* 0x0000000000027941 */ /* 0x000fea0003800200 */
.L_x_17:
        /* <DEDUP_REMOVED lines=16> */
.L_x_20:
[----:B------:R-:W-:Y:S05]  /*09a0*/  BSYNC.RECONVERGENT B2 ;  /* 0x0000000000027941 */ /* 0x000fea0003800200 */
.L_x_19:
        /* <DEDUP_REMOVED lines=16> */
.L_x_22:
[----:B------:R-:W-:Y:S05]  /*0ab0*/  BSYNC.RECONVERGENT B2 ;  /* 0x0000000000027941 */ /* 0x000fea0003800200 */
.L_x_21:
        /* <DEDUP_REMOVED lines=16> */
.L_x_24:
[----:B------:R-:W-:Y:S05]  /*0bc0*/  BSYNC.RECONVERGENT B2 ;  /* 0x0000000000027941 */ /* 0x000fea0003800200 */
.L_x_23:
        /* <DEDUP_REMOVED lines=16> */
.L_x_26:
[----:B------:R-:W-:Y:S05]  /*0cd0*/  BSYNC.RECONVERGENT B2 ;  /* 0x0000000000027941 */ /* 0x000fea0003800200 */
.L_x_25:
        /* <DEDUP_REMOVED lines=16> */
.L_x_28:
[----:B------:R-:W-:Y:S05]  /*0de0*/  BSYNC.RECONVERGENT B2 ;  /* 0x0000000000027941 */ /* 0x000fea0003800200 */
.L_x_27:
        /* <DEDUP_REMOVED lines=16> */
.L_x_30:
[----:B------:R-:W-:Y:S05]  /*0ef0*/  BSYNC.RECONVERGENT B2 ;  /* 0x0000000000027941 */ /* 0x000fea0003800200 */
.L_x_29:
        /* <DEDUP_REMOVED lines=16> */
.L_x_32:
[----:B------:R-:W-:Y:S05]  /*1000*/  BSYNC.RECONVERGENT B2 ;  /* 0x0000000000027941 */ /* 0x000fea0003800200 */
.L_x_31:
        /* <DEDUP_REMOVED lines=16> */
.L_x_34:
[----:B------:R-:W-:Y:S05]  /*1110*/  BSYNC.RECONVERGENT B2 ;  /* 0x0000000000027941 */ /* 0x000fea0003800200 */
.L_x_33:
        /* <DEDUP_REMOVED lines=16> */
.L_x_36:
[----:B------:R-:W-:Y:S05]  /*1220*/  BSYNC.RECONVERGENT B2 ;  /* 0x0000000000027941 */ /* 0x000fea0003800200 */
.L_x_35:
[----:B------:R-:W-:Y:S05]  /*1230*/  @P1 BRA `(.L_x_6) ;  /* 0x0000000000301947 */ /* 0x000fea0003800000 */
[----:B0-----:R-:W-:-:S05]  /*1240*/  IADD3 R10, P0, PT, R13, R4, RZ ;  /* 0x000000040d0a7210 */ /* 0x001fca0007f1e0ff */
[----:B------:R-:W-:-:S06]  /*1250*/  IMAD.X R11, RZ, RZ, R5, P0 ;  /* 0x000000ffff0b7224 */ /* 0x000fcc00000e0605 */
[----:B------:R-:W2:Y:S02]  /*1260*/  LDG.E.U8.CONSTANT R11, desc[UR8][R10.64] ;  /* 0x000000080a0b7981 */ /* 0x000ea4000c1e9100 */
        /* <DEDUP_REMOVED lines=9> */
.L_x_6:
[----:B------:R-:W-:Y:S05]  /*1300*/  BSYNC.RECONVERGENT B0 ;  /* 0x0000000000007941 */ /* 0x000fea0003800200 */
.L_x_5:
[----:B------:R-:W-:-:S05]  /*1310*/  IMAD R7, R2, 0x10, R7 ;  /* 0x0000001002077824 */ /* 0x000fca00078e0207 */
[----:B------:R-:W-:-:S13]  /*1320*/  ISETP.GE.U32.AND P0, PT, R7, R6, PT ;  /* 0x000000060700720c */ /* 0x000fda0003f06070 */
[----:B------:R-:W-:Y:S05]  /*1330*/  @!P0 BRA `(.L_x_37) ;  /* 0xffffffec00b88947 */ /* 0x000fea000383ffff */
.L_x_4:
[----:B------:R-:W-:Y:S05]  /*1340*/  BSYNC.RECONVERGENT B1 ;  /* 0x0000000000017941 */ /* 0x000fea0003800200 */
.L_x_3:
[----:B------:R-:W-:Y:S01]  /*1350*/  BAR.SYNC.DEFER_BLOCKING 0x0 ;  /* 0x0000000000007b1d */ /* 0x000fe20000010000 */
[----:B------:R-:W-:-:S13]  /*1360*/  ISETP.GT.AND P0, PT, R3, UR4, PT ;  /* 0x0000000403007c0c */ /* 0x000fda000bf04270 */
[----:B------:R-:W-:Y:S05]  /*1370*/  @P0 EXIT ;  /* 0x000000000000094d */ /* 0x000fea0003800000 */
[----:B------:R-:W2:Y:S01]  /*1380*/  S2UR UR6, SR_CgaCtaId ;  /* 0x00000000000679c3 */ /* 0x000ea20000008800 */
[----:B------:R-:W-:-:S07]  /*1390*/  UMOV UR5, 0x400 ;  /* 0x0000040000057882 */ /* 0x000fce0000000000 */
[----:B------:R-:W0:Y:S01]  /*13a0*/  LDC.64 R28, c[0x0][0x398] ;  /* 0x0000e600ff1c7b82 */ /* 0x000e220000000a00 */
[----:B--2---:R-:W-:-:S12]  /*13b0*/  ULEA UR5, UR6, UR5, 0x18 ;  /* 0x0000000506057291 */ /* 0x004fd8000f8ec0ff */
.L_x_38:
[----:B------:R-:W-:-:S05]  /*13c0*/  LEA R2, R3, UR5, 0x7 ;  /* 0x0000000503027c11 */ /* 0x000fca000f8e38ff */
[----:B--2---:R-:W2:Y:S04]  /*13d0*/  LDS.128 R16, [R2] ;  /* 0x0000000002107984 */ /* 0x004ea80000000c00 */
[----:B------:R-:W5:Y:S04]  /*13e0*/  LDS.128 R20, [R2+0x10] ;  /* 0x0000100002147984 */ /* 0x000f680000000c00 */
[----:B-1--4-:R-:W1:Y:S04]  /*13f0*/  LDS.128 R4, [R2+0x20] ;  /* 0x0000200002047984 */ /* 0x012e680000000c00 */
[----:B0--3--:R-:W0:Y:S04]  /*1400*/  LDS.128 R8, [R2+0x30] ;  /* 0x0000300002087984 */ /* 0x009e280000000c00 */
[----:B------:R-:W3:Y:S04]  /*1410*/  LDS.128 R12, [R2+0x40] ;  /* 0x00004000020c7984 */ /* 0x000ee80000000c00 */
[----:B------:R-:W-:Y:S01]  /*1420*/  LDS.128 R24, [R2+0x70] ;  /* 0x0000700002187984 */ /* 0x000fe20000000c00 */
[----:B--2---:R-:W-:-:S04]  /*1430*/  IADD3 R16, PT, PT, R18, R17, R16 ;  /* 0x0000001112107210 */ /* 0x004fc80007ffe010 */
[----:B-----5:R-:W-:Y:S02]  /*1440*/  IADD3 R20, PT, PT, R20, R19, R16 ;  /* 0x0000001314147210 */ /* 0x020fe40007ffe010 */
[----:B------:R-:W2:Y:S02]  /*1450*/  LDS.128 R16, [R2+0x50] ;  /* 0x0000500002107984 */ /* 0x000ea40000000c00 */
[----:B------:R-:W-:-:S04]  /*1460*/  IADD3 R20, PT, PT, R22, R21, R20 ;  /* 0x0000001516147210 */ /* 0x000fc80007ffe014 */
[----:B-1----:R-:W-:Y:S02]  /*1470*/  IADD3 R4, PT, PT, R4, R23, R20 ;  /* 0x0000001704047210 */ /* 0x002fe40007ffe014 */
[----:B------:R-:W1:Y:S02]  /*1480*/  LDS.128 R20, [R2+0x60] ;  /* 0x0000600002147984 */ /* 0x000e640000000c00 */
[----:B------:R-:W-:-:S04]  /*1490*/  IADD3 R4, PT, PT, R6, R5, R4 ;  /* 0x0000000506047210 */ /* 0x000fc80007ffe004 */
[----:B0-----:R-:W-:-:S04]  /*14a0*/  IADD3 R4, PT, PT, R8, R7, R4 ;  /* 0x0000000708047210 */ /* 0x001fc80007ffe004 */
[----:B------:R-:W-:-:S04]  /*14b0*/  IADD3 R4, PT, PT, R10, R9, R4 ;  /* 0x000000090a047210 */ /* 0x000fc80007ffe004 */
[----:B---3--:R-:W-:-:S04]  /*14c0*/  IADD3 R4, PT, PT, R12, R11, R4 ;  /* 0x0000000b0c047210 */ /* 0x008fc80007ffe004 */
[----:B------:R-:W-:-:S04]  /*14d0*/  IADD3 R4, PT, PT, R14, R13, R4 ;  /* 0x0000000d0e047210 */ /* 0x000fc80007ffe004 */
[----:B--2---:R-:W-:-:S04]  /*14e0*/  IADD3 R4, PT, PT, R16, R15, R4 ;  /* 0x0000000f10047210 */ /* 0x004fc80007ffe004 */
[----:B------:R-:W-:-:S04]  /*14f0*/  IADD3 R4, PT, PT, R18, R17, R4 ;  /* 0x0000001112047210 */ /* 0x000fc80007ffe004 */
[----:B-1----:R-:W-:-:S04]  /*1500*/  IADD3 R4, PT, PT, R20, R19, R4 ;  /* 0x0000001314047210 */ /* 0x002fc80007ffe004 */
[----:B------:R-:W-:-:S04]  /*1510*/  IADD3 R4, PT, PT, R22, R21, R4 ;  /* 0x0000001516047210 */ /* 0x000fc80007ffe004 */
[----:B------:R-:W-:-:S04]  /*1520*/  IADD3 R4, PT, PT, R24, R23, R4 ;  /* 0x0000001718047210 */ /* 0x000fc80007ffe004 */
[----:B------:R-:W-:Y:S01]  /*1530*/  IADD3 R26, PT, PT, R26, R25, R4 ;  /* 0x000000191a1a7210 */ /* 0x000fe20007ffe004 */
[----:B------:R-:W-:-:S04]  /*1540*/  IMAD.WIDE R4, R3, 0x4, R28 ;  /* 0x0000000403047825 */ /* 0x000fc800078e021c */
[----:B------:R-:W-:Y:S02]  /*1550*/  IMAD.IADD R3, R0, 0x1, R3 ;  /* 0x0000000100037824 */ /* 0x000fe400078e0203 */
[----:B------:R-:W-:-:S03]  /*1560*/  IMAD.IADD R27, R27, 0x1, R26 ;  /* 0x000000011b1b7824 */ /* 0x000fc600078e021a */
[----:B------:R-:W-:Y:S02]  /*1570*/  ISETP.GT.AND P0, PT, R3, UR4, PT ;  /* 0x0000000403007c0c */ /* 0x000fe4000bf04270 */
[----:B------:R2:W-:Y:S11]  /*1580*/  REDG.E.ADD.STRONG.GPU desc[UR8][R4.64], R27 ;  /* 0x0000001b0400798e */ /* 0x0005f6000c12e108 */
[----:B------:R-:W-:Y:S05]  /*1590*/  @!P0 BRA `(.L_x_38) ;  /* 0xfffffffc00888947 */ /* 0x000fea000383ffff */
[----:B------:R-:W-:Y:S05]  /*15a0*/  EXIT ;  /* 0x000000000000794d */ /* 0x000fea0003800000 */
.L_x_39:
[----:B------:R-:W-:-:S00]  /*15b0*/  BRA `(.L_x_39) ;  /* 0xfffffffc00fc7947 */ /* 0x000fc0000383ffff */
[----:B------:R-:W-:-:S00]  /*15c0*/  NOP ;  /* 0x0000000000007918 */ /* 0x000fc00000000000 */
        /* <DEDUP_REMOVED lines=11> */
.L_x_40:


//--------------------- .nv.shared._Z22histogram_range_kernelPKcjiiPj --------------------------
	.section	.nv.shared._Z22histogram_range_kernelPKcjiiPj,"aw",@nobits
	.sectionflags	@""
	.align	16
	.zero		1024


//--------------------- .nv.shared.reserved.0     --------------------------
	.section	.nv.shared.reserved.0,"aw",@nobits
	.weak		__nv_reservedSMEM_offset_0_alias
	.size		__nv_reservedSMEM_offset_0_alias, 0, 64
	.other		__nv_reservedSMEM_offset_0_alias,@"STO_CUDA_RESERVED_SHARED STV_DEFAULT"
__nv_reservedSMEM_offset_0_alias:
	.zero		0
	.zero		64


//--------------------- .nv.constant0._Z22histogram_range_kernelPKcjiiPj --------------------------
	.section	.nv.constant0._Z22histogram_range_kernelPKcjiiPj,"a",@progbits
	.sectionflags	@""
	.align	4
.nv.constant0._Z22histogram_range_kernelPKcjiiPj:
	.zero		928


//--------------------- SYMBOLS --------------------------

	.type		.nv.reservedSmem.offset0,@object
	.size		.nv.reservedSmem.offset0,0x4
	.type		.nv.reservedSmem.cap,@object
	.size		.nv.reservedSmem.cap,0x4
